	.headerflags	@"EF_CUDA_TEXMODE_UNIFIED EF_CUDA_64BIT_ADDRESS EF_CUDA_ACCELERATORS EF_CUDA_SM90 EF_CUDA_VIRTUAL_SM(EF_CUDA_SM90)"
	.elftype	@"ET_EXEC"


//--------------------- .nv.info                  --------------------------
	.section	.nv.info,"",@"SHT_CUDA_INFO"
	.align	4


	//----- nvinfo : EIATTR_REGCOUNT
	.align		4
        /*0000*/ 	.byte	0x04, 0x2f
        /*0002*/ 	.short	(.L_1 - .L_0)
	.align		4
.L_0:
        /*0004*/ 	.word	index@(triton_poi_fused_avg_pool2d_53)
        /*0008*/ 	.word	0x00000020


	//----- nvinfo : EIATTR_MIN_STACK_SIZE
	.align		4
.L_1:
        /*000c*/ 	.byte	0x04, 0x12
        /*000e*/ 	.short	(.L_3 - .L_2)
	.align		4
.L_2:
        /*0010*/ 	.word	index@(triton_poi_fused_avg_pool2d_53)
        /*0014*/ 	.word	0x00000000


	//----- nvinfo : EIATTR_FRAME_SIZE
	.align		4
.L_3:
        /*0018*/ 	.byte	0x04, 0x11
        /*001a*/ 	.short	(.L_5 - .L_4)
	.align		4
.L_4:
        /*001c*/ 	.word	index@(triton_poi_fused_avg_pool2d_53)
        /*0020*/ 	.word	0x00000000


	//----- nvinfo : EIATTR_MIN_STACK_SIZE
	.align		4
.L_5:
        /*0024*/ 	.byte	0x04, 0x12
        /*0026*/ 	.short	(.L_7 - .L_6)
	.align		4
.L_6:
        /*0028*/ 	.word	index@(triton_poi_fused_avg_pool2d_53)
        /*002c*/ 	.word	0x00000000
.L_7:


//--------------------- .nv.info.triton_poi_fused_avg_pool2d_53 --------------------------
	.section	.nv.info.triton_poi_fused_avg_pool2d_53,"",@"SHT_CUDA_INFO"
	.sectionflags	@""
	.align	4


	//----- nvinfo : EIATTR_CUDA_API_VERSION
	.align		4
        /*0000*/ 	.byte	0x04, 0x37
        /*0002*/ 	.short	(.L_9 - .L_8)
.L_8:
        /*0004*/ 	.word	0x0000007c


	//----- nvinfo : EIATTR_KPARAM_INFO
	.align		4
.L_9:
        /*0008*/ 	.byte	0x04, 0x17
        /*000a*/ 	.short	(.L_11 - .L_10)
.L_10:
        /*000c*/ 	.word	0x00000000
        /*0010*/ 	.short	0x0002
        /*0012*/ 	.short	0x0010
        /*0014*/ 	.byte	0x00, 0xf0, 0x11, 0x00


	//----- nvinfo : EIATTR_KPARAM_INFO
	.align		4
.L_11:
        /*0018*/ 	.byte	0x04, 0x17
        /*001a*/ 	.short	(.L_13 - .L_12)
.L_12:
        /*001c*/ 	.word	0x00000000
        /*0020*/ 	.short	0x0001
        /*0022*/ 	.short	0x0008
        /*0024*/ 	.byte	0x00, 0xf4, 0x21, 0x00


	//----- nvinfo : EIATTR_KPARAM_INFO
	.align		4
.L_13:
        /*0028*/ 	.byte	0x04, 0x17
        /*002a*/ 	.short	(.L_15 - .L_14)
.L_14:
        /*002c*/ 	.word	0x00000000
        /*0030*/ 	.short	0x0000
        /*0032*/ 	.short	0x0000
        /*0034*/ 	.byte	0x00, 0xf4, 0x21, 0x00


	//----- nvinfo : EIATTR_SPARSE_MMA_MASK
	.align		4
.L_15:
        /*0038*/ 	.byte	0x03, 0x50
        /*003a*/ 	.short	0x0000


	//----- nvinfo : EIATTR_MAXREG_COUNT
	.align		4
        /*003c*/ 	.byte	0x03, 0x1b
        /*003e*/ 	.short	0x00ff


	//----- nvinfo : EIATTR_EXIT_INSTR_OFFSETS
	.align		4
        /*0040*/ 	.byte	0x04, 0x1c
        /*0042*/ 	.short	(.L_17 - .L_16)


	//   ....[0]....
.L_16:
        /*0044*/ 	.word	0x000007e0


	//----- nvinfo : EIATTR_REQNTID
	.align		4
.L_17:
        /*0048*/ 	.byte	0x04, 0x10
        /*004a*/ 	.short	(.L_19 - .L_18)
.L_18:
        /*004c*/ 	.word	0x00000080
        /*0050*/ 	.word	0x00000001
        /*0054*/ 	.word	0x00000001


	//----- nvinfo : EIATTR_CBANK_PARAM_SIZE
	.align		4
.L_19:
        /*0058*/ 	.byte	0x03, 0x19
        /*005a*/ 	.short	0x0014


	//----- nvinfo : EIATTR_PARAM_CBANK
	.align		4
        /*005c*/ 	.byte	0x04, 0x0a
        /*005e*/ 	.short	(.L_21 - .L_20)
	.align		4
.L_20:
        /*0060*/ 	.word	index@(.nv.constant0.triton_poi_fused_avg_pool2d_53)
        /*0064*/ 	.short	0x0210
        /*0066*/ 	.short	0x0014


	//----- nvinfo : EIATTR_SW_WAR
	.align		4
.L_21:
        /*0068*/ 	.byte	0x04, 0x36
        /*006a*/ 	.short	(.L_23 - .L_22)
.L_22:
        /*006c*/ 	.word	0x00000008
.L_23:


//--------------------- .nv.callgraph             --------------------------
	.section	.nv.callgraph,"",@"SHT_CUDA_CALLGRAPH"
	.align	4
	.sectionentsize	8
	.align		4
        /*0000*/ 	.word	0x00000000
	.align		4
        /*0004*/ 	.word	0xffffffff
	.align		4
        /*0008*/ 	.word	0x00000000
	.align		4
        /*000c*/ 	.word	0xfffffffe
	.align		4
        /*0010*/ 	.word	0x00000000
	.align		4
        /*0014*/ 	.word	0xfffffffd
	.align		4
        /*0018*/ 	.word	0x00000000
	.align		4
        /*001c*/ 	.word	0xfffffffc


//--------------------- .text.triton_poi_fused_avg_pool2d_53 --------------------------
	.section	.text.triton_poi_fused_avg_pool2d_53,"ax",@progbits
	.align	128
        .global         triton_poi_fused_avg_pool2d_53
        .type           triton_poi_fused_avg_pool2d_53,@function
        .size           triton_poi_fused_avg_pool2d_53,(.L_x_1 - triton_poi_fused_avg_pool2d_53)
        .other          triton_poi_fused_avg_pool2d_53,@"STO_CUDA_ENTRY STV_DEFAULT"
triton_poi_fused_avg_pool2d_53:
.text.triton_poi_fused_avg_pool2d_53:
[----:B------:R-:W-:Y:S01]  /*0000*/  LDC R1, c[0x0][0x28] ;  /* 0x00000a00ff017b82 */ /* 0x000fe20000000800 */
[----:B------:R-:W1:Y:S07]  /*0010*/  S2R R0, SR_TID.X ;  /* 0x0000000000007919 */ /* 0x000e6e0000002100 */
[----:B------:R-:W2:Y:S01]  /*0020*/  LDC.64 R20, c[0x0][0x210] ;  /* 0x00008400ff147b82 */ /* 0x000ea20000000a00 */
[----:B------:R-:W-:Y:S01]  /*0030*/  CS2R R28, SRZ ;  /* 0x00000000001c7805 */ /* 0x000fe2000001ff00 */
[----:B------:R-:W-:Y:S01]  /*0040*/  ULDC.64 UR4, c[0x0][0x208] ;  /* 0x0000820000047ab9 */ /* 0x000fe20000000a00 */
[----:B------:R-:W3:Y:S01]  /*0050*/  S2R R3, SR_CTAID.X ;  /* 0x0000000000037919 */ /* 0x000ee20000002500 */
[----:B-1----:R-:W-:Y:S01]  /*0060*/  IMAD.SHL.U32 R0, R0, 0x2, RZ ;  /* 0x0000000200007824 */ /* 0x002fe200078e00ff */
[----:B---3--:R-:W-:-:S04]  /*0070*/  SHF.R.S32.HI R2, RZ, 0x17, R3 ;  /* 0x00000017ff027819 */ /* 0x008fc80000011403 */
[----:B------:R-:W-:Y:S02]  /*0080*/  LOP3.LUT R0, R0, 0xfe, RZ, 0xc0, !PT ;  /* 0x000000fe00007812 */ /* 0x000fe400078ec0ff */
[----:B------:R-:W-:-:S03]  /*0090*/  SGXT R2, R2, 0x1 ;  /* 0x000000010202781a */ /* 0x000fc60000000200 */
[----:B------:R-:W-:-:S04]  /*00a0*/  IMAD R3, R3, 0x100, R0 ;  /* 0x0000010003037824 */ /* 0x000fc800078e0200 */
[----:B------:R-:W-:Y:S01]  /*00b0*/  VIADD R9, R3, 0xffffe800 ;  /* 0xffffe80003097836 */ /* 0x000fe20000000000 */
[CC--:B------:R-:W-:Y:S02]  /*00c0*/  LEA.HI R0, R2.reuse, R3.reuse, RZ, 0xb ;  /* 0x0000000302007211 */ /* 0x0c0fe400078f58ff */
[----:B------:R-:W-:Y:S01]  /*00d0*/  LEA.HI R2, R2, R3, RZ, 0xc ;  /* 0x0000000302027211 */ /* 0x000fe200078f60ff */
[----:B--2---:R-:W-:Y:S01]  /*00e0*/  IMAD.WIDE R8, R9, 0x4, R20 ;  /* 0x0000000409087825 */ /* 0x004fe200078e0214 */
[----:B------:R-:W-:Y:S02]  /*00f0*/  SHF.R.S32.HI R5, RZ, 0xb, R0 ;  /* 0x0000000bff057819 */ /* 0x000fe40000011400 */
[----:B------:R-:W-:Y:S02]  /*0100*/  SHF.R.S32.HI R27, RZ, 0xc, R2 ;  /* 0x0000000cff1b7819 */ /* 0x000fe40000011402 */
[----:B------:R-:W-:Y:S02]  /*0110*/  LEA.HI R0, R0, R5, RZ, 0x1 ;  /* 0x0000000500007211 */ /* 0x000fe400078f08ff */
[----:B------:R-:W-:-:S02]  /*0120*/  LEA.HI R2, R2, R27, RZ, 0x1 ;  /* 0x0000001b02027211 */ /* 0x000fc400078f08ff */
[----:B------:R-:W-:Y:S02]  /*0130*/  LOP3.LUT R0, R0, 0xfffffffe, RZ, 0xc0, !PT ;  /* 0xfffffffe00007812 */ /* 0x000fe400078ec0ff */
[----:B------:R-:W-:-:S03]  /*0140*/  LOP3.LUT R2, R2, 0xfffffffe, RZ, 0xc0, !PT ;  /* 0xfffffffe02027812 */ /* 0x000fc600078ec0ff */
[----:B------:R-:W-:Y:S02]  /*0150*/  IMAD.IADD R4, R5, 0x1, -R0 ;  /* 0x0000000105047824 */ /* 0x000fe400078e0a00 */
[----:B------:R-:W-:-:S03]  /*0160*/  IMAD.IADD R27, R27, 0x1, -R2 ;  /* 0x000000011b1b7824 */ /* 0x000fc600078e0a02 */
[C---:B------:R-:W-:Y:S02]  /*0170*/  ISETP.GT.AND P0, PT, R4.reuse, RZ, PT ;  /* 0x000000ff0400720c */ /* 0x040fe40003f04270 */
[----:B------:R-:W-:Y:S02]  /*0180*/  ISETP.GT.AND P2, PT, R4, -0x1, PT ;  /* 0xffffffff0400780c */ /* 0x000fe40003f44270 */
[C---:B------:R-:W-:Y:S02]  /*0190*/  ISETP.GT.AND P4, PT, R27.reuse, RZ, P0 ;  /* 0x000000ff1b00720c */ /* 0x040fe40000784270 */
[----:B------:R-:W-:Y:S01]  /*01a0*/  ISETP.GT.AND P3, PT, R27, RZ, P2 ;  /* 0x000000ff1b00720c */ /* 0x000fe20001764270 */
[----:B------:R-:W-:Y:S01]  /*01b0*/  VIADD R11, R3, 0xfffff000 ;  /* 0xfffff000030b7836 */ /* 0x000fe20000000000 */
[----:B------:R-:W-:-:S03]  /*01c0*/  CS2R R6, SRZ ;  /* 0x0000000000067805 */ /* 0x000fc6000001ff00 */
[----:B------:R-:W-:-:S06]  /*01d0*/  IMAD.WIDE R10, R11, 0x4, R20 ;  /* 0x000000040b0a7825 */ /* 0x000fcc00078e0214 */
[----:B------:R1:W2:Y:S04]  /*01e0*/  @P4 LDG.E.64 R28, desc[UR4][R8.64] ;  /* 0x00000004081c4981 */ /* 0x0002a8000c1e1b00 */
[----:B------:R3:W4:Y:S01]  /*01f0*/  @P3 LDG.E.64 R6, desc[UR4][R10.64] ;  /* 0x000000040a063981 */ /* 0x000722000c1e1b00 */
[----:B------:R-:W-:Y:S02]  /*0200*/  ISETP.GE.AND P1, PT, R4, 0x1, PT ;  /* 0x000000010400780c */ /* 0x000fe40003f26270 */
[----:B------:R-:W-:Y:S02]  /*0210*/  CS2R R18, SRZ ;  /* 0x0000000000127805 */ /* 0x000fe4000001ff00 */
[----:B------:R-:W-:Y:S02]  /*0220*/  ISETP.GT.AND P6, PT, R27, -0x1, P0 ;  /* 0xffffffff1b00780c */ /* 0x000fe400007c4270 */
[----:B------:R-:W-:-:S02]  /*0230*/  CS2R R16, SRZ ;  /* 0x0000000000107805 */ /* 0x000fc4000001ff00 */
[----:B------:R-:W-:Y:S01]  /*0240*/  LOP3.LUT R0, R27, R4, RZ, 0xfc, !PT ;  /* 0x000000041b007212 */ /* 0x000fe200078efcff */
[----:B-1----:R-:W-:-:S03]  /*0250*/  VIADD R9, R3, 0xfffff800 ;  /* 0xfffff80003097836 */ /* 0x002fc60000000000 */
[----:B------:R-:W-:Y:S01]  /*0260*/  ISETP.GT.AND P5, PT, R0, -0x1, PT ;  /* 0xffffffff0000780c */ /* 0x000fe20003fa4270 */
[----:B------:R-:W-:-:S04]  /*0270*/  IMAD.WIDE R8, R9, 0x4, R20 ;  /* 0x0000000409087825 */ /* 0x000fc800078e0214 */
[----:B------:R-:W-:Y:S01]  /*0280*/  VIADD R2, R4, 0x2 ;  /* 0x0000000204027836 */ /* 0x000fe20000000000 */
[----:B------:R-:W5:Y:S01]  /*0290*/  @P6 LDG.E.64 R16, desc[UR4][R8.64] ;  /* 0x0000000408106981 */ /* 0x000f62000c1e1b00 */
[----:B------:R-:W-:Y:S01]  /*02a0*/  CS2R R14, SRZ ;  /* 0x00000000000e7805 */ /* 0x000fe2000001ff00 */
[C---:B------:R-:W-:Y:S02]  /*02b0*/  VIADD R23, R3.reuse, 0x800 ;  /* 0x0000080003177836 */ /* 0x040fe40000000000 */
[----:B------:R-:W-:Y:S01]  /*02c0*/  SEL R2, R2, 0x3, !P0 ;  /* 0x0000000302027807 */ /* 0x000fe20004000000 */
[--C-:B------:R-:W-:Y:S01]  /*02d0*/  IMAD.WIDE R24, R3, 0x4, R20.reuse ;  /* 0x0000000403187825 */ /* 0x100fe200078e0214 */
[----:B------:R-:W-:Y:S02]  /*02e0*/  ISETP.LT.AND P0, PT, R27, 0x1, P0 ;  /* 0x000000011b00780c */ /* 0x000fe40000701270 */
[----:B------:R-:W-:Y:S01]  /*02f0*/  CS2R R12, SRZ ;  /* 0x00000000000c7805 */ /* 0x000fe2000001ff00 */
[----:B------:R-:W-:Y:S01]  /*0300*/  IMAD.WIDE R22, R23, 0x4, R20 ;  /* 0x0000000417167825 */ /* 0x000fe200078e0214 */
[----:B------:R1:W5:Y:S01]  /*0310*/  @P5 LDG.E.64 R14, desc[UR4][R24.64] ;  /* 0x00000004180e5981 */ /* 0x000362000c1e1b00 */
[----:B---3--:R-:W-:-:S02]  /*0320*/  CS2R R10, SRZ ;  /* 0x00000000000a7805 */ /* 0x008fc4000001ff00 */
[----:B------:R-:W-:Y:S01]  /*0330*/  ISETP.LT.AND P2, PT, R27, 0x1, P2 ;  /* 0x000000011b00780c */ /* 0x000fe20001741270 */
[----:B------:R-:W-:-:S05]  /*0340*/  VIADD R26, R3, 0x1000 ;  /* 0x00001000031a7836 */ /* 0x000fca0000000000 */
[----:B------:R-:W3:Y:S01]  /*0350*/  @P0 LDG.E.64 R10, desc[UR4][R22.64] ;  /* 0x00000004160a0981 */ /* 0x000ee2000c1e1b00 */
[----:B01----:R-:W-:Y:S01]  /*0360*/  VIADD R25, R3, 0x1800 ;  /* 0x0000180003197836 */ /* 0x003fe20000000000 */
[----:B--2---:R-:W-:Y:S02]  /*0370*/  SEL R5, R28, RZ, P4 ;  /* 0x000000ff1c057207 */ /* 0x004fe40002000000 */
[----:B------:R-:W-:Y:S02]  /*0380*/  SEL R29, R29, RZ, P4 ;  /* 0x000000ff1d1d7207 */ /* 0x000fe40002000000 */
[----:B------:R-:W-:Y:S02]  /*0390*/  ISETP.GT.AND P4, PT, R27, RZ, !P1 ;  /* 0x000000ff1b00720c */ /* 0x000fe40004f84270 */
[----:B----4-:R-:W-:Y:S01]  /*03a0*/  SEL R0, R7, RZ, P3 ;  /* 0x000000ff07007207 */ /* 0x010fe20001800000 */
[----:B------:R-:W-:Y:S01]  /*03b0*/  VIADD R7, R27, 0x2 ;  /* 0x000000021b077836 */ /* 0x000fe20000000000 */
[----:B------:R-:W-:-:S02]  /*03c0*/  SEL R6, R6, RZ, P3 ;  /* 0x000000ff06067207 */ /* 0x000fc40001800000 */
[----:B------:R-:W-:-:S04]  /*03d0*/  ISETP.GT.AND P3, PT, R27, RZ, PT ;  /* 0x000000ff1b00720c */ /* 0x000fc80003f64270 */
[----:B------:R-:W-:-:S03]  /*03e0*/  SEL R7, R7, 0x3, !P3 ;  /* 0x0000000307077807 */ /* 0x000fc60005800000 */
[----:B------:R0:W2:Y:S01]  /*03f0*/  @P4 LDG.E.64 R18, desc[UR4][R8.64] ;  /* 0x0000000408124981 */ /* 0x0000a2000c1e1b00 */
[C---:B------:R-:W-:Y:S02]  /*0400*/  ISETP.GT.AND P3, PT, R27.reuse, -0x1, !P1 ;  /* 0xffffffff1b00780c */ /* 0x040fe40004f64270 */
[----:B------:R-:W-:-:S11]  /*0410*/  ISETP.LT.AND P1, PT, R27, 0x1, !P1 ;  /* 0x000000011b00780c */ /* 0x000fd60004f21270 */
[----:B------:R1:W4:Y:S01]  /*0420*/  @P3 LDG.E.64 R12, desc[UR4][R22.64] ;  /* 0x00000004160c3981 */ /* 0x000322000c1e1b00 */
[----:B0-----:R-:W-:Y:S01]  /*0430*/  CS2R R8, SRZ ;  /* 0x0000000000087805 */ /* 0x001fe2000001ff00 */
[----:B-1----:R-:W-:-:S04]  /*0440*/  IMAD.WIDE R22, R26, 0x4, R20 ;  /* 0x000000041a167825 */ /* 0x002fc800078e0214 */
[----:B------:R-:W-:Y:S01]  /*0450*/  IMAD.WIDE R20, R25, 0x4, R20 ;  /* 0x0000000419147825 */ /* 0x000fe200078e0214 */
[----:B------:R-:W-:Y:S01]  /*0460*/  CS2R R24, SRZ ;  /* 0x0000000000187805 */ /* 0x000fe2000001ff00 */
[----:B------:R-:W4:Y:S05]  /*0470*/  @P2 LDG.E.64 R8, desc[UR4][R22.64] ;  /* 0x0000000416082981 */ /* 0x000f2a000c1e1b00 */
[----:B------:R-:W4:Y:S01]  /*0480*/  @P1 LDG.E.64 R24, desc[UR4][R20.64] ;  /* 0x0000000414181981 */ /* 0x000f22000c1e1b00 */
[----:B------:R-:W-:-:S04]  /*0490*/  IMAD.IADD R26, R27, 0x1, R4 ;  /* 0x000000011b1a7824 */ /* 0x000fc800078e0204 */
[----:B------:R-:W-:-:S05]  /*04a0*/  IMAD R26, R27, R4, -R26 ;  /* 0x000000041b1a7224 */ /* 0x000fca00078e0a1a */
[----:B------:R-:W-:Y:S01]  /*04b0*/  IADD3 R26, R7, R26, R2 ;  /* 0x0000001a071a7210 */ /* 0x000fe20007ffe002 */
[----:B------:R-:W-:-:S04]  /*04c0*/  IMAD R27, R27, R2, RZ ;  /* 0x000000021b1b7224 */ /* 0x000fc800078e02ff */
[----:B------:R-:W-:Y:S02]  /*04d0*/  VIADD R26, R26, 0x1 ;  /* 0x000000011a1a7836 */ /* 0x000fe40000000000 */
[----:B------:R-:W-:Y:S01]  /*04e0*/  FADD R0, R29, R0 ;  /* 0x000000001d007221 */ /* 0x000fe20000000000 */
[----:B------:R-:W-:Y:S02]  /*04f0*/  IMAD R4, R4, R7, R27 ;  /* 0x0000000704047224 */ /* 0x000fe400078e021b */
[----:B------:R-:W-:Y:S01]  /*0500*/  IMAD R7, R7, R2, R26 ;  /* 0x0000000207077224 */ /* 0x000fe200078e021a */
[----:B-----5:R-:W-:Y:S01]  /*0510*/  SEL R17, R17, RZ, P6 ;  /* 0x000000ff11117207 */ /* 0x020fe20003000000 */
[----:B------:R-:W-:Y:S02]  /*0520*/  FADD R5, R5, R6 ;  /* 0x0000000605057221 */ /* 0x000fe40000000000 */
[----:B------:R-:W-:Y:S01]  /*0530*/  IMAD.IADD R4, R7, 0x1, -R4 ;  /* 0x0000000107047824 */ /* 0x000fe200078e0a04 */
[----:B------:R-:W-:-:S02]  /*0540*/  SEL R16, R16, RZ, P6 ;  /* 0x000000ff10107207 */ /* 0x000fc40003000000 */
[----:B------:R-:W-:Y:S02]  /*0550*/  SEL R14, R14, RZ, P5 ;  /* 0x000000ff0e0e7207 */ /* 0x000fe40002800000 */
[----:B------:R-:W-:Y:S02]  /*0560*/  SEL R15, R15, RZ, P5 ;  /* 0x000000ff0f0f7207 */ /* 0x000fe40002800000 */
[----:B---3--:R-:W-:Y:S02]  /*0570*/  SEL R10, R10, RZ, P0 ;  /* 0x000000ff0a0a7207 */ /* 0x008fe40000000000 */
[----:B------:R-:W-:Y:S02]  /*0580*/  SEL R11, R11, RZ, P0 ;  /* 0x000000ff0b0b7207 */ /* 0x000fe40000000000 */
[----:B--2---:R-:W-:Y:S02]  /*0590*/  SEL R19, R19, RZ, P4 ;  /* 0x000000ff13137207 */ /* 0x004fe40002000000 */
[----:B------:R-:W-:-:S03]  /*05a0*/  SEL R18, R18, RZ, P4 ;  /* 0x000000ff12127207 */ /* 0x000fc60002000000 */
[----:B------:R-:W-:Y:S02]  /*05b0*/  FADD R0, R0, R19 ;  /* 0x0000001300007221 */ /* 0x000fe40000000000 */
[----:B------:R-:W-:Y:S02]  /*05c0*/  FADD R5, R5, R18 ;  /* 0x0000001205057221 */ /* 0x000fe40000000000 */
[----:B------:R-:W-:Y:S01]  /*05d0*/  FADD R2, R0, R17 ;  /* 0x0000001100027221 */ /* 0x000fe20000000000 */
[----:B------:R-:W-:Y:S01]  /*05e0*/  I2FP.F32.S32 R0, R4 ;  /* 0x0000000400007245 */ /* 0x000fe20000201400 */
[----:B------:R-:W-:-:S03]  /*05f0*/  FADD R5, R5, R16 ;  /* 0x0000001005057221 */ /* 0x000fc60000000000 */
[----:B------:R-:W-:Y:S01]  /*0600*/  FSETP.GT.AND P4, PT, |R0|, 8.50705917302346158658e+37, PT ;  /* 0x7e8000000000780b */ /* 0x000fe20003f84200 */
[----:B------:R-:W-:Y:S01]  /*0610*/  FADD R5, R5, R14 ;  /* 0x0000000e05057221 */ /* 0x000fe20000000000 */
[----:B----4-:R-:W-:Y:S02]  /*0620*/  SEL R12, R12, RZ, P3 ;  /* 0x000000ff0c0c7207 */ /* 0x010fe40001800000 */
[----:B------:R-:W-:Y:S02]  /*0630*/  SEL R13, R13, RZ, P3 ;  /* 0x000000ff0d0d7207 */ /* 0x000fe40001800000 */
[----:B------:R-:W-:Y:S01]  /*0640*/  FSETP.GEU.AND P3, PT, |R0|, 1.175494350822287508e-38, PT ;  /* 0x008000000000780b */ /* 0x000fe20003f6e200 */
[----:B------:R-:W-:Y:S01]  /*0650*/  FADD R5, R5, R12 ;  /* 0x0000000c05057221 */ /* 0x000fe20000000000 */
[----:B------:R-:W-:-:S03]  /*0660*/  FADD R2, R2, R15 ;  /* 0x0000000f02027221 */ /* 0x000fc60000000000 */
[----:B------:R-:W-:Y:S01]  /*0670*/  FADD R7, R5, R10 ;  /* 0x0000000a05077221 */ /* 0x000fe20000000000 */
[----:B------:R-:W-:Y:S01]  /*0680*/  FADD R2, R2, R13 ;  /* 0x0000000d02027221 */ /* 0x000fe20000000000 */
[----:B------:R-:W-:Y:S01]  /*0690*/  @P4 FMUL R0, R0, 0.25 ;  /* 0x3e80000000004820 */ /* 0x000fe20000400000 */
[----:B------:R-:W0:Y:S01]  /*06a0*/  LDC.64 R4, c[0x0][0x218] ;  /* 0x00008600ff047b82 */ /* 0x000e220000000a00 */
[----:B------:R-:W-:Y:S01]  /*06b0*/  SEL R8, R8, RZ, P2 ;  /* 0x000000ff08087207 */ /* 0x000fe20001000000 */
[----:B------:R-:W-:Y:S01]  /*06c0*/  FADD R2, R2, R11 ;  /* 0x0000000b02027221 */ /* 0x000fe20000000000 */
[----:B------:R-:W-:Y:S02]  /*06d0*/  SEL R9, R9, RZ, P2 ;  /* 0x000000ff09097207 */ /* 0x000fe40001000000 */
[----:B------:R-:W-:Y:S01]  /*06e0*/  @!P3 FMUL R0, R0, 16777216 ;  /* 0x4b8000000000b820 */ /* 0x000fe20000400000 */
[----:B------:R-:W-:Y:S01]  /*06f0*/  SEL R24, R24, RZ, P1 ;  /* 0x000000ff18187207 */ /* 0x000fe20000800000 */
[----:B------:R-:W-:Y:S01]  /*0700*/  FADD R7, R7, R8 ;  /* 0x0000000807077221 */ /* 0x000fe20000000000 */
[----:B------:R-:W-:Y:S01]  /*0710*/  SEL R25, R25, RZ, P1 ;  /* 0x000000ff19197207 */ /* 0x000fe20000800000 */
[----:B------:R-:W-:-:S02]  /*0720*/  FADD R2, R2, R9 ;  /* 0x0000000902027221 */ /* 0x000fc40000000000 */
[----:B------:R-:W1:Y:S01]  /*0730*/  MUFU.RCP R0, R0 ;  /* 0x0000000000007308 */ /* 0x000e620000001000 */
[----:B------:R-:W-:Y:S01]  /*0740*/  FADD R24, R7, R24 ;  /* 0x0000001807187221 */ /* 0x000fe20000000000 */
[----:B------:R-:W-:-:S03]  /*0750*/  FADD R25, R2, R25 ;  /* 0x0000001902197221 */ /* 0x000fc60000000000 */
[----:B------:R-:W-:Y:S01]  /*0760*/  @P4 FMUL R24, R24, 0.25 ;  /* 0x3e80000018184820 */ /* 0x000fe20000400000 */
[----:B------:R-:W-:-:S03]  /*0770*/  @P4 FMUL R25, R25, 0.25 ;  /* 0x3e80000019194820 */ /* 0x000fc60000400000 */
[----:B------:R-:W-:Y:S01]  /*0780*/  @!P3 FMUL R24, R24, 16777216 ;  /* 0x4b8000001818b820 */ /* 0x000fe20000400000 */
[----:B------:R-:W-:Y:S01]  /*0790*/  @!P3 FMUL R25, R25, 16777216 ;  /* 0x4b8000001919b820 */ /* 0x000fe20000400000 */
[----:B0-----:R-:W-:-:S04]  /*07a0*/  IMAD.WIDE R4, R3, 0x4, R4 ;  /* 0x0000000403047825 */ /* 0x001fc800078e0204 */
[C---:B-1----:R-:W-:Y:S01]  /*07b0*/  FMUL R24, R0.reuse, R24 ;  /* 0x0000001800187220 */ /* 0x042fe20000400000 */
[----:B------:R-:W-:-:S05]  /*07c0*/  FMUL R25, R0, R25 ;  /* 0x0000001900197220 */ /* 0x000fca0000400000 */
[----:B------:R-:W-:Y:S01]  /*07d0*/  STG.E.64 desc[UR4][R4.64], R24 ;  /* 0x0000001804007986 */ /* 0x000fe2000c101b04 */
[----:B------:R-:W-:Y:S05]  /*07e0*/  EXIT ;  /* 0x000000000000794d */ /* 0x000fea0003800000 */
.L_x_0:
[----:B------:R-:W-:-:S00]  /*07f0*/  BRA `(.L_x_0) ;  /* 0xfffffffc00fc7947 */ /* 0x000fc0000383ffff */
[----:B------:R-:W-:-:S00]  /*0800*/  NOP ;  /* 0x0000000000007918 */ /* 0x000fc00000000000 */
[----:B------:R-:W-:-:S00]  /*0810*/  NOP ;  /* 0x0000000000007918 */ /* 0x000fc00000000000 */
[----:B------:R-:W-:-:S00]  /*0820*/  NOP ;  /* 0x0000000000007918 */ /* 0x000fc00000000000 */
[----:B------:R-:W-:-:S00]  /*0830*/  NOP ;  /* 0x0000000000007918 */ /* 0x000fc00000000000 */
[----:B------:R-:W-:-:S00]  /*0840*/  NOP ;  /* 0x0000000000007918 */ /* 0x000fc00000000000 */
[----:B------:R-:W-:-:S00]  /*0850*/  NOP ;  /* 0x0000000000007918 */ /* 0x000fc00000000000 */
[----:B------:R-:W-:-:S00]  /*0860*/  NOP ;  /* 0x0000000000007918 */ /* 0x000fc00000000000 */
[----:B------:R-:W-:-:S00]  /*0870*/  NOP ;  /* 0x0000000000007918 */ /* 0x000fc00000000000 */
.L_x_1:


//--------------------- .nv.constant0.triton_poi_fused_avg_pool2d_53 --------------------------
	.section	.nv.constant0.triton_poi_fused_avg_pool2d_53,"a",@progbits
	.sectionflags	@""
	.align	4
.nv.constant0.triton_poi_fused_avg_pool2d_53:
	.zero		548
